//
// Generated by NVIDIA NVVM Compiler
//
// Compiler Build ID: CL-36424714
// Cuda compilation tools, release 13.0, V13.0.88
// Based on NVVM 20.0.0
//

.version 9.0
.target sm_100
.address_size 64

	// .globl	_Z7exfieldiiPfS_

.visible .entry _Z7exfieldiiPfS_(
	.param .u32 _Z7exfieldiiPfS__param_0,
	.param .u32 _Z7exfieldiiPfS__param_1,
	.param .u64 .ptr .align 1 _Z7exfieldiiPfS__param_2,
	.param .u64 .ptr .align 1 _Z7exfieldiiPfS__param_3
)
{
	.reg .pred 	%p<7>;
	.reg .b32 	%r<32>;
	.reg .b32 	%f<9>;
	.reg .b64 	%rd<10>;
	.reg .b64 	%fd<33>;

	ld.param.u32 	%r10, [_Z7exfieldiiPfS__param_0];
	ld.param.u32 	%r11, [_Z7exfieldiiPfS__param_1];
	ld.param.u64 	%rd4, [_Z7exfieldiiPfS__param_2];
	ld.param.u64 	%rd3, [_Z7exfieldiiPfS__param_3];
	cvta.to.global.u64 	%rd1, %rd4;
	mov.u32 	%r12, %ctaid.x;
	mov.u32 	%r1, %ntid.x;
	mov.u32 	%r13, %tid.x;
	mad.lo.s32 	%r2, %r12, %r1, %r13;
	add.s32 	%r31, %r2, 1;
	setp.ge.s32 	%p1, %r31, %r11;
	@%p1 bra 	$L__BB0_3;
	mov.u32 	%r14, %nctaid.x;
	mul.lo.s32 	%r4, %r1, %r14;
	cvta.to.global.u64 	%rd2, %rd3;
$L__BB0_2:
	mul.wide.s32 	%rd5, %r31, 4;
	add.s64 	%rd6, %rd2, %rd5;
	ld.global.f32 	%f2, [%rd6+-4];
	ld.global.f32 	%f3, [%rd6];
	sub.f32 	%f4, %f2, %f3;
	cvt.f64.f32 	%fd6, %f4;
	add.s64 	%rd7, %rd1, %rd5;
	ld.global.f32 	%f5, [%rd7];
	cvt.f64.f32 	%fd7, %f5;
	fma.rn.f64 	%fd8, %fd6, 0d3FE0000000000000, %fd7;
	cvt.rn.f32.f64 	%f6, %fd8;
	st.global.f32 	[%rd7], %f6;
	add.s32 	%r31, %r31, %r4;
	setp.lt.s32 	%p2, %r31, %r11;
	@%p2 bra 	$L__BB0_2;
$L__BB0_3:
	shr.u32 	%r15, %r11, 31;
	add.s32 	%r16, %r11, %r15;
	shr.s32 	%r17, %r16, 1;
	setp.ne.s32 	%p3, %r2, %r17;
	@%p3 bra 	$L__BB0_8;
	add.s32 	%r18, %r10, -40;
	cvt.rn.f64.s32 	%fd9, %r18;
	mul.f64 	%fd10, %fd9, 0dBFE0000000000000;
	div.rn.f64 	%fd11, %fd10, 0d4028000000000000;
	mul.f64 	%fd12, %fd11, %fd9;
	div.rn.f64 	%fd1, %fd12, 0d4028000000000000;
	fma.rn.f64 	%fd13, %fd1, 0d3FF71547652B82FE, 0d4338000000000000;
	{
	.reg .b32 %temp; 
	mov.b64 	{%r7, %temp}, %fd13;
	}
	mov.f64 	%fd14, 0dC338000000000000;
	add.rn.f64 	%fd15, %fd13, %fd14;
	fma.rn.f64 	%fd16, %fd15, 0dBFE62E42FEFA39EF, %fd1;
	fma.rn.f64 	%fd17, %fd15, 0dBC7ABC9E3B39803F, %fd16;
	fma.rn.f64 	%fd18, %fd17, 0d3E5ADE1569CE2BDF, 0d3E928AF3FCA213EA;
	fma.rn.f64 	%fd19, %fd18, %fd17, 0d3EC71DEE62401315;
	fma.rn.f64 	%fd20, %fd19, %fd17, 0d3EFA01997C89EB71;
	fma.rn.f64 	%fd21, %fd20, %fd17, 0d3F2A01A014761F65;
	fma.rn.f64 	%fd22, %fd21, %fd17, 0d3F56C16C1852B7AF;
	fma.rn.f64 	%fd23, %fd22, %fd17, 0d3F81111111122322;
	fma.rn.f64 	%fd24, %fd23, %fd17, 0d3FA55555555502A1;
	fma.rn.f64 	%fd25, %fd24, %fd17, 0d3FC5555555555511;
	fma.rn.f64 	%fd26, %fd25, %fd17, 0d3FE000000000000B;
	fma.rn.f64 	%fd27, %fd26, %fd17, 0d3FF0000000000000;
	fma.rn.f64 	%fd28, %fd27, %fd17, 0d3FF0000000000000;
	{
	.reg .b32 %temp; 
	mov.b64 	{%r8, %temp}, %fd28;
	}
	{
	.reg .b32 %temp; 
	mov.b64 	{%temp, %r9}, %fd28;
	}
	shl.b32 	%r19, %r7, 20;
	add.s32 	%r20, %r19, %r9;
	mov.b64 	%fd32, {%r8, %r20};
	{
	.reg .b32 %temp; 
	mov.b64 	{%temp, %r21}, %fd1;
	}
	mov.b32 	%f7, %r21;
	abs.f32 	%f1, %f7;
	setp.lt.f32 	%p4, %f1, 0f4086232B;
	@%p4 bra 	$L__BB0_7;
	setp.lt.f64 	%p5, %fd1, 0d0000000000000000;
	add.f64 	%fd29, %fd1, 0d7FF0000000000000;
	selp.f64 	%fd32, 0d0000000000000000, %fd29, %p5;
	setp.geu.f32 	%p6, %f1, 0f40874800;
	@%p6 bra 	$L__BB0_7;
	shr.u32 	%r22, %r7, 31;
	add.s32 	%r23, %r7, %r22;
	shr.s32 	%r24, %r23, 1;
	shl.b32 	%r25, %r24, 20;
	add.s32 	%r26, %r9, %r25;
	mov.b64 	%fd30, {%r8, %r26};
	sub.s32 	%r27, %r7, %r24;
	shl.b32 	%r28, %r27, 20;
	add.s32 	%r29, %r28, 1072693248;
	mov.b32 	%r30, 0;
	mov.b64 	%fd31, {%r30, %r29};
	mul.f64 	%fd32, %fd31, %fd30;
$L__BB0_7:
	cvt.rn.f32.f64 	%f8, %fd32;
	mul.wide.s32 	%rd8, %r2, 4;
	add.s64 	%rd9, %rd1, %rd8;
	st.global.f32 	[%rd9], %f8;
$L__BB0_8:
	ret;

}
	// .globl	_Z7hyfieldiPfS_S_
.visible .entry _Z7hyfieldiPfS_S_(
	.param .u32 _Z7hyfieldiPfS_S__param_0,
	.param .u64 .ptr .align 1 _Z7hyfieldiPfS_S__param_1,
	.param .u64 .ptr .align 1 _Z7hyfieldiPfS_S__param_2,
	.param .u64 .ptr .align 1 _Z7hyfieldiPfS_S__param_3
)
{
	.reg .pred 	%p<5>;
	.reg .b32 	%r<14>;
	.reg .b32 	%f<12>;
	.reg .b64 	%rd<14>;
	.reg .b64 	%fd<4>;

	ld.param.u32 	%r9, [_Z7hyfieldiPfS_S__param_0];
	ld.param.u64 	%rd5, [_Z7hyfieldiPfS_S__param_1];
	ld.param.u64 	%rd4, [_Z7hyfieldiPfS_S__param_2];
	ld.param.u64 	%rd6, [_Z7hyfieldiPfS_S__param_3];
	cvta.to.global.u64 	%rd1, %rd5;
	cvta.to.global.u64 	%rd2, %rd6;
	mov.u32 	%r10, %ctaid.x;
	mov.u32 	%r1, %ntid.x;
	mul.lo.s32 	%r2, %r10, %r1;
	mov.u32 	%r3, %tid.x;
	neg.s32 	%r11, %r3;
	setp.ne.s32 	%p1, %r2, %r11;
	@%p1 bra 	$L__BB1_2;
	ld.global.f32 	%f1, [%rd2];
	st.global.f32 	[%rd1], %f1;
	ld.global.f32 	%f2, [%rd2+4];
	st.global.f32 	[%rd2], %f2;
	ld.global.f32 	%f3, [%rd1+4];
	st.global.f32 	[%rd2+4], %f3;
$L__BB1_2:
	add.s32 	%r13, %r2, %r3;
	add.s32 	%r5, %r9, -1;
	setp.ne.s32 	%p2, %r13, %r5;
	@%p2 bra 	$L__BB1_4;
	ld.global.f32 	%f4, [%rd2+12];
	mul.wide.s32 	%rd7, %r13, 4;
	add.s64 	%rd8, %rd1, %rd7;
	st.global.f32 	[%rd8], %f4;
	ld.global.f32 	%f5, [%rd2+8];
	st.global.f32 	[%rd2+12], %f5;
	mul.wide.s32 	%rd9, %r9, 4;
	add.s64 	%rd10, %rd1, %rd9;
	ld.global.f32 	%f6, [%rd10+-8];
	st.global.f32 	[%rd2+8], %f6;
$L__BB1_4:
	setp.ge.s32 	%p3, %r13, %r5;
	@%p3 bra 	$L__BB1_7;
	mov.u32 	%r12, %nctaid.x;
	mul.lo.s32 	%r6, %r1, %r12;
	cvta.to.global.u64 	%rd3, %rd4;
$L__BB1_6:
	mul.wide.s32 	%rd11, %r13, 4;
	add.s64 	%rd12, %rd1, %rd11;
	ld.global.f32 	%f7, [%rd12];
	ld.global.f32 	%f8, [%rd12+4];
	sub.f32 	%f9, %f7, %f8;
	cvt.f64.f32 	%fd1, %f9;
	add.s64 	%rd13, %rd3, %rd11;
	ld.global.f32 	%f10, [%rd13];
	cvt.f64.f32 	%fd2, %f10;
	fma.rn.f64 	%fd3, %fd1, 0d3FE0000000000000, %fd2;
	cvt.rn.f32.f64 	%f11, %fd3;
	st.global.f32 	[%rd13], %f11;
	add.s32 	%r13, %r13, %r6;
	setp.lt.s32 	%p4, %r13, %r5;
	@%p4 bra 	$L__BB1_6;
$L__BB1_7:
	ret;

}


// ===== COMPILED SASS (sm_100) =====

	.target	sm_100

	.elftype	@"ET_EXEC"


//--------------------- .note.nv.tkinfo           --------------------------
	.section	.note.nv.tkinfo,"",@"SHT_NOTE"
	.sectionflags	@"SHF_NOTE_NV_TKINFO"
	.tkinfo
        /*0018*/ 	.word	0x00000002
        /*0030*/ 	.string	""
        /*0030*/ 	.string	"ptxas"
        /*0030*/ 	.string	"Cuda compilation tools, release 13.0, V13.0.88"
        /*0030*/ 	.string	"Build cuda_13.0.r13.0/compiler.36424714_0"
        /*0030*/ 	.string	"-arch sm_100 -m 64 "



//--------------------- .note.nv.cuinfo           --------------------------
	.section	.note.nv.cuinfo,"",@"SHT_NOTE"
	.sectionflags	@"SHF_NOTE_NV_CUINFO"
        /*0018*/ 	.short	0x0002
        /*001a*/ 	.short	0x0064
        /*001c*/ 	.short	0x0082
	.zero		2


//--------------------- .nv.info                  --------------------------
	.section	.nv.info,"",@"SHT_CUDA_INFO"
	.align	4


	//----- nvinfo : EIATTR_REGCOUNT
	.align		4
        /*0000*/ 	.byte	0x04, 0x2f
        /*0002*/ 	.short	(.L_1 - .L_0)
	.align		4
.L_0:
        /*0004*/ 	.word	index@(_Z7exfieldiiPfS_)
        /*0008*/ 	.word	0x0000001a


	//----- nvinfo : EIATTR_FRAME_SIZE
	.align		4
.L_1:
        /*000c*/ 	.byte	0x04, 0x11
        /*000e*/ 	.short	(.L_3 - .L_2)
	.align		4
.L_2:
        /*0010*/ 	.word	index@($__internal_0_$__cuda_sm20_div_rn_f64_full)
        /*0014*/ 	.word	0x00000000


	//----- nvinfo : EIATTR_FRAME_SIZE
	.align		4
.L_3:
        /*0018*/ 	.byte	0x04, 0x11
        /*001a*/ 	.short	(.L_5 - .L_4)
	.align		4
.L_4:
        /*001c*/ 	.word	index@(_Z7exfieldiiPfS_)
        /*0020*/ 	.word	0x00000000


	//----- nvinfo : EIATTR_REGCOUNT
	.align		4
.L_5:
        /*0024*/ 	.byte	0x04, 0x2f
        /*0026*/ 	.short	(.L_7 - .L_6)
	.align		4
.L_6:
        /*0028*/ 	.word	index@(_Z7hyfieldiPfS_S_)
        /*002c*/ 	.word	0x00000012


	//----- nvinfo : EIATTR_FRAME_SIZE
	.align		4
.L_7:
        /*0030*/ 	.byte	0x04, 0x11
        /*0032*/ 	.short	(.L_9 - .L_8)
	.align		4
.L_8:
        /*0034*/ 	.word	index@(_Z7hyfieldiPfS_S_)
        /*0038*/ 	.word	0x00000000


	//----- nvinfo : EIATTR_MIN_STACK_SIZE
	.align		4
.L_9:
        /*003c*/ 	.byte	0x04, 0x12
        /*003e*/ 	.short	(.L_11 - .L_10)
	.align		4
.L_10:
        /*0040*/ 	.word	index@(_Z7hyfieldiPfS_S_)
        /*0044*/ 	.word	0x00000000


	//----- nvinfo : EIATTR_MIN_STACK_SIZE
	.align		4
.L_11:
        /*0048*/ 	.byte	0x04, 0x12
        /*004a*/ 	.short	(.L_13 - .L_12)
	.align		4
.L_12:
        /*004c*/ 	.word	index@(_Z7exfieldiiPfS_)
        /*0050*/ 	.word	0x00000000
.L_13:


//--------------------- .nv.compat                --------------------------
	.section	.nv.compat,"",@"SHT_CUDA_COMPAT_INFO"
	.align	4
        /*0000*/ 	.byte	0x02, 0x09, 0x00, 0x00, 0x02, 0x02, 0x01, 0x00, 0x02, 0x05, 0x05, 0x00, 0x03, 0x07, 0x01, 0x01
        /*0010*/ 	.byte	0x02, 0x03, 0x00, 0x00, 0x02, 0x06, 0x01, 0x00, 0x04, 0x0b, 0x08, 0x00, 0x01, 0x00, 0x00, 0x00
        /*0020*/ 	.byte	0x00, 0x00, 0x00, 0x00


//--------------------- .nv.info._Z7hyfieldiPfS_S_ --------------------------
	.section	.nv.info._Z7hyfieldiPfS_S_,"",@"SHT_CUDA_INFO"
	.sectionflags	@""
	.align	4


	//----- nvinfo : EIATTR_CUDA_API_VERSION
	.align		4
        /*0000*/ 	.byte	0x04, 0x37
        /*0002*/ 	.short	(.L_15 - .L_14)
.L_14:
        /*0004*/ 	.word	0x00000082


	//----- nvinfo : EIATTR_KPARAM_INFO
	.align		4
.L_15:
        /*0008*/ 	.byte	0x04, 0x17
        /*000a*/ 	.short	(.L_17 - .L_16)
.L_16:
        /*000c*/ 	.word	0x00000000
        /*0010*/ 	.short	0x0003
        /*0012*/ 	.short	0x0018
        /*0014*/ 	.byte	0x00, 0xf5, 0x21, 0x00


	//----- nvinfo : EIATTR_KPARAM_INFO
	.align		4
.L_17:
        /*0018*/ 	.byte	0x04, 0x17
        /*001a*/ 	.short	(.L_19 - .L_18)
.L_18:
        /*001c*/ 	.word	0x00000000
        /*0020*/ 	.short	0x0002
        /*0022*/ 	.short	0x0010
        /*0024*/ 	.byte	0x00, 0xf5, 0x21, 0x00


	//----- nvinfo : EIATTR_KPARAM_INFO
	.align		4
.L_19:
        /*0028*/ 	.byte	0x04, 0x17
        /*002a*/ 	.short	(.L_21 - .L_20)
.L_20:
        /*002c*/ 	.word	0x00000000
        /*0030*/ 	.short	0x0001
        /*0032*/ 	.short	0x0008
        /*0034*/ 	.byte	0x00, 0xf5, 0x21, 0x00


	//----- nvinfo : EIATTR_KPARAM_INFO
	.align		4
.L_21:
        /*0038*/ 	.byte	0x04, 0x17
        /*003a*/ 	.short	(.L_23 - .L_22)
.L_22:
        /*003c*/ 	.word	0x00000000
        /*0040*/ 	.short	0x0000
        /*0042*/ 	.short	0x0000
        /*0044*/ 	.byte	0x00, 0xf0, 0x11, 0x00


	//----- nvinfo : EIATTR_SPARSE_MMA_MASK
	.align		4
.L_23:
        /*0048*/ 	.byte	0x03, 0x50
        /*004a*/ 	.short	0x0000


	//----- nvinfo : EIATTR_MAXREG_COUNT
	.align		4
        /*004c*/ 	.byte	0x03, 0x1b
        /*004e*/ 	.short	0x00ff


	//----- nvinfo : EIATTR_MERCURY_ISA_VERSION
	.align		4
        /*0050*/ 	.byte	0x03, 0x5f
        /*0052*/ 	.short	0x0101


	//----- nvinfo : EIATTR_VRC_CTA_INIT_COUNT
	.align		4
        /*0054*/ 	.byte	0x02, 0x4a
	.zero		1
	.zero		1


	//----- nvinfo : EIATTR_EXIT_INSTR_OFFSETS
	.align		4
        /*0058*/ 	.byte	0x04, 0x1c
        /*005a*/ 	.short	(.L_25 - .L_24)


	//   ....[0]....
.L_24:
        /*005c*/ 	.word	0x00000220


	//   ....[1]....
        /*0060*/ 	.word	0x00000350


	//----- nvinfo : EIATTR_CRS_STACK_SIZE
	.align		4
.L_25:
        /*0064*/ 	.byte	0x04, 0x1e
        /*0066*/ 	.short	(.L_27 - .L_26)
.L_26:
        /*0068*/ 	.word	0x00000000


	//----- nvinfo : EIATTR_CBANK_PARAM_SIZE
	.align		4
.L_27:
        /*006c*/ 	.byte	0x03, 0x19
        /*006e*/ 	.short	0x0020


	//----- nvinfo : EIATTR_PARAM_CBANK
	.align		4
        /*0070*/ 	.byte	0x04, 0x0a
        /*0072*/ 	.short	(.L_29 - .L_28)
	.align		4
.L_28:
        /*0074*/ 	.word	index@(.nv.constant0._Z7hyfieldiPfS_S_)
        /*0078*/ 	.short	0x0380
        /*007a*/ 	.short	0x0020


	//----- nvinfo : EIATTR_SW_WAR
	.align		4
.L_29:
        /*007c*/ 	.byte	0x04, 0x36
        /*007e*/ 	.short	(.L_31 - .L_30)
.L_30:
        /*0080*/ 	.word	0x00000008
.L_31:


//--------------------- .nv.info._Z7exfieldiiPfS_ --------------------------
	.section	.nv.info._Z7exfieldiiPfS_,"",@"SHT_CUDA_INFO"
	.sectionflags	@""
	.align	4


	//----- nvinfo : EIATTR_CUDA_API_VERSION
	.align		4
        /*0000*/ 	.byte	0x04, 0x37
        /*0002*/ 	.short	(.L_33 - .L_32)
.L_32:
        /*0004*/ 	.word	0x00000082


	//----- nvinfo : EIATTR_KPARAM_INFO
	.align		4
.L_33:
        /*0008*/ 	.byte	0x04, 0x17
        /*000a*/ 	.short	(.L_35 - .L_34)
.L_34:
        /*000c*/ 	.word	0x00000000
        /*0010*/ 	.short	0x0003
        /*0012*/ 	.short	0x0010
        /*0014*/ 	.byte	0x00, 0xf5, 0x21, 0x00


	//----- nvinfo : EIATTR_KPARAM_INFO
	.align		4
.L_35:
        /*0018*/ 	.byte	0x04, 0x17
        /*001a*/ 	.short	(.L_37 - .L_36)
.L_36:
        /*001c*/ 	.word	0x00000000
        /*0020*/ 	.short	0x0002
        /*0022*/ 	.short	0x0008
        /*0024*/ 	.byte	0x00, 0xf5, 0x21, 0x00


	//----- nvinfo : EIATTR_KPARAM_INFO
	.align		4
.L_37:
        /*0028*/ 	.byte	0x04, 0x17
        /*002a*/ 	.short	(.L_39 - .L_38)
.L_38:
        /*002c*/ 	.word	0x00000000
        /*0030*/ 	.short	0x0001
        /*0032*/ 	.short	0x0004
        /*0034*/ 	.byte	0x00, 0xf0, 0x11, 0x00


	//----- nvinfo : EIATTR_KPARAM_INFO
	.align		4
.L_39:
        /*0038*/ 	.byte	0x04, 0x17
        /*003a*/ 	.short	(.L_41 - .L_40)
.L_40:
        /*003c*/ 	.word	0x00000000
        /*0040*/ 	.short	0x0000
        /*0042*/ 	.short	0x0000
        /*0044*/ 	.byte	0x00, 0xf0, 0x11, 0x00


	//----- nvinfo : EIATTR_SPARSE_MMA_MASK
	.align		4
.L_41:
        /*0048*/ 	.byte	0x03, 0x50
        /*004a*/ 	.short	0x0000


	//----- nvinfo : EIATTR_MAXREG_COUNT
	.align		4
        /*004c*/ 	.byte	0x03, 0x1b
        /*004e*/ 	.short	0x00ff


	//----- nvinfo : EIATTR_MERCURY_ISA_VERSION
	.align		4
        /*0050*/ 	.byte	0x03, 0x5f
        /*0052*/ 	.short	0x0101


	//----- nvinfo : EIATTR_VRC_CTA_INIT_COUNT
	.align		4
        /*0054*/ 	.byte	0x02, 0x4a
	.zero		1
	.zero		1


	//----- nvinfo : EIATTR_EXIT_INSTR_OFFSETS
	.align		4
        /*0058*/ 	.byte	0x04, 0x1c
        /*005a*/ 	.short	(.L_43 - .L_42)


	//   ....[0]....
.L_42:
        /*005c*/ 	.word	0x00000220


	//   ....[1]....
        /*0060*/ 	.word	0x00000910


	//----- nvinfo : EIATTR_CRS_STACK_SIZE
	.align		4
.L_43:
        /*0064*/ 	.byte	0x04, 0x1e
        /*0066*/ 	.short	(.L_45 - .L_44)
.L_44:
        /*0068*/ 	.word	0x00000000


	//----- nvinfo : EIATTR_CBANK_PARAM_SIZE
	.align		4
.L_45:
        /*006c*/ 	.byte	0x03, 0x19
        /*006e*/ 	.short	0x0018


	//----- nvinfo : EIATTR_PARAM_CBANK
	.align		4
        /*0070*/ 	.byte	0x04, 0x0a
        /*0072*/ 	.short	(.L_47 - .L_46)
	.align		4
.L_46:
        /*0074*/ 	.word	index@(.nv.constant0._Z7exfieldiiPfS_)
        /*0078*/ 	.short	0x0380
        /*007a*/ 	.short	0x0018


	//----- nvinfo : EIATTR_SW_WAR
	.align		4
.L_47:
        /*007c*/ 	.byte	0x04, 0x36
        /*007e*/ 	.short	(.L_49 - .L_48)
.L_48:
        /*0080*/ 	.word	0x00000008
.L_49:


//--------------------- .nv.callgraph             --------------------------
	.section	.nv.callgraph,"",@"SHT_CUDA_CALLGRAPH"
	.align	4
	.sectionentsize	8
	.align		4
        /*0000*/ 	.word	0x00000000
	.align		4
        /*0004*/ 	.word	0xffffffff
	.align		4
        /*0008*/ 	.word	0x00000000
	.align		4
        /*000c*/ 	.word	0xfffffffe
	.align		4
        /*0010*/ 	.word	0x00000000
	.align		4
        /*0014*/ 	.word	0xfffffffd
	.align		4
        /*0018*/ 	.word	0x00000000
	.align		4
        /*001c*/ 	.word	0xfffffffc


//--------------------- .text._Z7hyfieldiPfS_S_   --------------------------
	.section	.text._Z7hyfieldiPfS_S_,"ax",@progbits
	.align	128
        .global         _Z7hyfieldiPfS_S_
        .type           _Z7hyfieldiPfS_S_,@function
        .size           _Z7hyfieldiPfS_S_,(.L_x_17 - _Z7hyfieldiPfS_S_)
        .other          _Z7hyfieldiPfS_S_,@"STO_CUDA_ENTRY STV_DEFAULT"
_Z7hyfieldiPfS_S_:
.text._Z7hyfieldiPfS_S_:
[----:B------:R-:W-:Y:S01]  /*0000*/  LDC R1, c[0x0][0x37c] ;  /* 0x0000df00ff017b82 */ /* 0x000fe20000000800 */
[----:B------:R-:W0:Y:S07]  /*0010*/  S2R R3, SR_TID.X ;  /* 0x0000000000037919 */ /* 0x000e2e0000002100 */
[----:B------:R-:W1:Y:S01]  /*0020*/  S2UR UR4, SR_CTAID.X ;  /* 0x00000000000479c3 */ /* 0x000e620000002500 */
[----:B------:R-:W1:Y:S01]  /*0030*/  LDCU UR5, c[0x0][0x360] ;  /* 0x00006c00ff0577ac */ /* 0x000e620008000800 */
[----:B------:R-:W2:Y:S06]  /*0040*/  LDCU.64 UR6, c[0x0][0x358] ;  /* 0x00006b00ff0677ac */ /* 0x000eac0008000a00 */
[----:B------:R-:W3:Y:S01]  /*0050*/  LDC R15, c[0x0][0x380] ;  /* 0x0000e000ff0f7b82 */ /* 0x000ee20000000800 */
[----:B-1----:R-:W-:Y:S01]  /*0060*/  UIMAD UR4, UR4, UR5, URZ ;  /* 0x00000005040472a4 */ /* 0x002fe2000f8e02ff */
[----:B0-----:R-:W-:-:S05]  /*0070*/  IADD3 R0, PT, PT, -R3, RZ, RZ ;  /* 0x000000ff03007210 */ /* 0x001fca0007ffe1ff */
[----:B------:R-:W-:-:S13]  /*0080*/  ISETP.NE.AND P0, PT, R0, UR4, PT ;  /* 0x0000000400007c0c */ /* 0x000fda000bf05270 */
[----:B------:R-:W2:Y:S02]  /*0090*/  @!P0 LDC.64 R4, c[0x0][0x398] ;  /* 0x0000e600ff048b82 */ /* 0x000ea40000000a00 */
[----:B--2---:R-:W2:Y:S06]  /*00a0*/  @!P0 LDG.E R9, desc[UR6][R4.64] ;  /* 0x0000000604098981 */ /* 0x004eac000c1e1900 */
[----:B------:R-:W2:Y:S02]  /*00b0*/  @!P0 LDC.64 R6, c[0x0][0x388] ;  /* 0x0000e200ff068b82 */ /* 0x000ea40000000a00 */
[----:B--2---:R0:W-:Y:S04]  /*00c0*/  @!P0 STG.E desc[UR6][R6.64], R9 ;  /* 0x0000000906008986 */ /* 0x0041e8000c101906 */
[----:B------:R-:W2:Y:S04]  /*00d0*/  @!P0 LDG.E R11, desc[UR6][R4.64+0x4] ;  /* 0x00000406040b8981 */ /* 0x000ea8000c1e1900 */
[----:B--2---:R0:W-:Y:S04]  /*00e0*/  @!P0 STG.E desc[UR6][R4.64], R11 ;  /* 0x0000000b04008986 */ /* 0x0041e8000c101906 */
[----:B------:R-:W2:Y:S01]  /*00f0*/  @!P0 LDG.E R13, desc[UR6][R6.64+0x4] ;  /* 0x00000406060d8981 */ /* 0x000ea2000c1e1900 */
[----:B---3--:R-:W-:Y:S01]  /*0100*/  IADD3 R0, PT, PT, R15, -0x1, RZ ;  /* 0xffffffff0f007810 */ /* 0x008fe20007ffe0ff */
[----:B------:R-:W-:Y:S01]  /*0110*/  BSSY.RECONVERGENT B0, `(.L_x_0) ;  /* 0x0000010000007945 */ /* 0x000fe20003800200 */
[----:B------:R-:W-:-:S04]  /*0120*/  IADD3 R3, PT, PT, R3, UR4, RZ ;  /* 0x0000000403037c10 */ /* 0x000fc8000fffe0ff */
[CC--:B------:R-:W-:Y:S02]  /*0130*/  ISETP.NE.AND P1, PT, R3.reuse, R0.reuse, PT ;  /* 0x000000000300720c */ /* 0x0c0fe40003f25270 */
[----:B------:R-:W-:Y:S01]  /*0140*/  ISETP.GE.AND P2, PT, R3, R0, PT ;  /* 0x000000000300720c */ /* 0x000fe20003f46270 */
[----:B--2---:R0:W-:Y:S10]  /*0150*/  @!P0 STG.E desc[UR6][R4.64+0x4], R13 ;  /* 0x0000040d04008986 */ /* 0x0041f4000c101906 */
[----:B------:R-:W-:Y:S05]  /*0160*/  @P1 BRA `(.L_x_1) ;  /* 0x0000000000281947 */ /* 0x000fea0003800000 */
[----:B0-----:R-:W0:Y:S08]  /*0170*/  LDC.64 R8, c[0x0][0x398] ;  /* 0x0000e600ff087b82 */ /* 0x001e300000000a00 */
[----:B------:R-:W1:Y:S01]  /*0180*/  LDC.64 R6, c[0x0][0x388] ;  /* 0x0000e200ff067b82 */ /* 0x000e620000000a00 */
[----:B0-----:R-:W2:Y:S01]  /*0190*/  LDG.E R11, desc[UR6][R8.64+0xc] ;  /* 0x00000c06080b7981 */ /* 0x001ea2000c1e1900 */
[----:B-1----:R-:W-:-:S05]  /*01a0*/  IMAD.WIDE R4, R3, 0x4, R6 ;  /* 0x0000000403047825 */ /* 0x002fca00078e0206 */
[----:B--2---:R1:W-:Y:S04]  /*01b0*/  STG.E desc[UR6][R4.64], R11 ;  /* 0x0000000b04007986 */ /* 0x0043e8000c101906 */
[----:B------:R-:W2:Y:S01]  /*01c0*/  LDG.E R13, desc[UR6][R8.64+0x8] ;  /* 0x00000806080d7981 */ /* 0x000ea2000c1e1900 */
[----:B------:R-:W-:-:S03]  /*01d0*/  IMAD.WIDE R6, R15, 0x4, R6 ;  /* 0x000000040f067825 */ /* 0x000fc600078e0206 */
[----:B--2---:R1:W-:Y:S04]  /*01e0*/  STG.E desc[UR6][R8.64+0xc], R13 ;  /* 0x00000c0d08007986 */ /* 0x0043e8000c101906 */
[----:B------:R-:W2:Y:S04]  /*01f0*/  LDG.E R7, desc[UR6][R6.64+-0x8] ;  /* 0xfffff80606077981 */ /* 0x000ea8000c1e1900 */
[----:B--2---:R1:W-:Y:S02]  /*0200*/  STG.E desc[UR6][R8.64+0x8], R7 ;  /* 0x0000080708007986 */ /* 0x0043e4000c101906 */
.L_x_1:
[----:B------:R-:W-:Y:S05]  /*0210*/  BSYNC.RECONVERGENT B0 ;  /* 0x0000000000007941 */ /* 0x000fea0003800200 */
.L_x_0:
[----:B------:R-:W-:Y:S05]  /*0220*/  @P2 EXIT ;  /* 0x000000000000294d */ /* 0x000fea0003800000 */
[----:B------:R-:W2:Y:S01]  /*0230*/  LDC.64 R14, c[0x0][0x388] ;  /* 0x0000e200ff0e7b82 */ /* 0x000ea20000000a00 */
[----:B------:R-:W3:Y:S07]  /*0240*/  LDCU UR4, c[0x0][0x370] ;  /* 0x00006e00ff0477ac */ /* 0x000eee0008000800 */
[----:B01----:R-:W0:Y:S01]  /*0250*/  LDC.64 R12, c[0x0][0x390] ;  /* 0x0000e400ff0c7b82 */ /* 0x003e220000000a00 */
[----:B---3--:R-:W-:-:S12]  /*0260*/  UIMAD UR4, UR5, UR4, URZ ;  /* 0x00000004050472a4 */ /* 0x008fd8000f8e02ff */
.L_x_2:
[----:B--2---:R-:W-:-:S04]  /*0270*/  IMAD.WIDE R4, R3, 0x4, R14 ;  /* 0x0000000403047825 */ /* 0x004fc800078e020e */
[C---:B01----:R-:W-:Y:S01]  /*0280*/  IMAD.WIDE R8, R3.reuse, 0x4, R12 ;  /* 0x0000000403087825 */ /* 0x043fe200078e020c */
[----:B------:R-:W2:Y:S04]  /*0290*/  LDG.E R2, desc[UR6][R4.64] ;  /* 0x0000000604027981 */ /* 0x000ea8000c1e1900 */
[----:B------:R-:W2:Y:S04]  /*02a0*/  LDG.E R7, desc[UR6][R4.64+0x4] ;  /* 0x0000040604077981 */ /* 0x000ea8000c1e1900 */
[----:B------:R-:W3:Y:S01]  /*02b0*/  LDG.E R10, desc[UR6][R8.64] ;  /* 0x00000006080a7981 */ /* 0x000ee2000c1e1900 */
[----:B------:R-:W-:-:S04]  /*02c0*/  IADD3 R3, PT, PT, R3, UR4, RZ ;  /* 0x0000000403037c10 */ /* 0x000fc8000fffe0ff */
[----:B------:R-:W-:Y:S01]  /*02d0*/  ISETP.GE.AND P0, PT, R3, R0, PT ;  /* 0x000000000300720c */ /* 0x000fe20003f06270 */
[----:B--2---:R-:W-:Y:S01]  /*02e0*/  FADD R2, R2, -R7 ;  /* 0x8000000702027221 */ /* 0x004fe20000000000 */
[----:B---3--:R-:W-:Y:S08]  /*02f0*/  F2F.F64.F32 R10, R10 ;  /* 0x0000000a000a7310 */ /* 0x008ff00000201800 */
[----:B------:R-:W0:Y:S02]  /*0300*/  F2F.F64.F32 R6, R2 ;  /* 0x0000000200067310 */ /* 0x000e240000201800 */
[----:B0-----:R-:W-:-:S10]  /*0310*/  DFMA R6, R6, 0.5, R10 ;  /* 0x3fe000000606782b */ /* 0x001fd4000000000a */
[----:B------:R-:W0:Y:S02]  /*0320*/  F2F.F32.F64 R7, R6 ;  /* 0x0000000600077310 */ /* 0x000e240000301000 */
[----:B0-----:R1:W-:Y:S01]  /*0330*/  STG.E desc[UR6][R8.64], R7 ;  /* 0x0000000708007986 */ /* 0x0013e2000c101906 */
[----:B------:R-:W-:Y:S05]  /*0340*/  @!P0 BRA `(.L_x_2) ;  /* 0xfffffffc00c88947 */ /* 0x000fea000383ffff */
[----:B------:R-:W-:Y:S05]  /*0350*/  EXIT ;  /* 0x000000000000794d */ /* 0x000fea0003800000 */
.L_x_3:
[----:B------:R-:W-:-:S00]  /*0360*/  BRA `(.L_x_3) ;  /* 0xfffffffc00fc7947 */ /* 0x000fc0000383ffff */
[----:B------:R-:W-:-:S00]  /*0370*/  NOP ;  /* 0x0000000000007918 */ /* 0x000fc00000000000 */
        /* <DEDUP_REMOVED lines=8> */
.L_x_17:


//--------------------- .text._Z7exfieldiiPfS_    --------------------------
	.section	.text._Z7exfieldiiPfS_,"ax",@progbits
	.align	128
        .global         _Z7exfieldiiPfS_
        .type           _Z7exfieldiiPfS_,@function
        .size           _Z7exfieldiiPfS_,(.L_x_16 - _Z7exfieldiiPfS_)
        .other          _Z7exfieldiiPfS_,@"STO_CUDA_ENTRY STV_DEFAULT"
_Z7exfieldiiPfS_:
.text._Z7exfieldiiPfS_:
[----:B------:R-:W-:Y:S01]  /*0000*/  LDC R1, c[0x0][0x37c] ;  /* 0x0000df00ff017b82 */ /* 0x000fe20000000800 */
[----:B------:R-:W0:Y:S07]  /*0010*/  S2R R3, SR_TID.X ;  /* 0x0000000000037919 */ /* 0x000e2e0000002100 */
[----:B------:R-:W0:Y:S01]  /*0020*/  S2UR UR4, SR_CTAID.X ;  /* 0x00000000000479c3 */ /* 0x000e220000002500 */
[----:B------:R-:W1:Y:S01]  /*0030*/  LDCU UR5, c[0x0][0x384] ;  /* 0x00007080ff0577ac */ /* 0x000e620008000800 */
[----:B------:R-:W-:Y:S01]  /*0040*/  BSSY.RECONVERGENT B0, `(.L_x_4) ;  /* 0x000001a000007945 */ /* 0x000fe20003800200 */
[----:B------:R-:W2:Y:S05]  /*0050*/  LDCU.64 UR6, c[0x0][0x358] ;  /* 0x00006b00ff0677ac */ /* 0x000eaa0008000a00 */
[----:B------:R-:W0:Y:S02]  /*0060*/  LDC R14, c[0x0][0x360] ;  /* 0x0000d800ff0e7b82 */ /* 0x000e240000000800 */
[----:B0-----:R-:W-:-:S04]  /*0070*/  IMAD R0, R14, UR4, R3 ;  /* 0x000000040e007c24 */ /* 0x001fc8000f8e0203 */
[----:B------:R-:W-:-:S05]  /*0080*/  VIADD R6, R0, 0x1 ;  /* 0x0000000100067836 */ /* 0x000fca0000000000 */
[----:B-1----:R-:W-:-:S13]  /*0090*/  ISETP.GE.AND P0, PT, R6, UR5, PT ;  /* 0x0000000506007c0c */ /* 0x002fda000bf06270 */
[----:B--2---:R-:W-:Y:S05]  /*00a0*/  @P0 BRA `(.L_x_5) ;  /* 0x00000000004c0947 */ /* 0x004fea0003800000 */
[----:B------:R-:W0:Y:S01]  /*00b0*/  LDC.64 R2, c[0x0][0x388] ;  /* 0x0000e200ff027b82 */ /* 0x000e220000000a00 */
[----:B------:R-:W1:Y:S01]  /*00c0*/  LDCU UR4, c[0x0][0x370] ;  /* 0x00006e00ff0477ac */ /* 0x000e620008000800 */
[----:B------:R-:W-:-:S06]  /*00d0*/  IMAD.MOV.U32 R15, RZ, RZ, R6 ;  /* 0x000000ffff0f7224 */ /* 0x000fcc00078e0006 */
[----:B------:R-:W2:Y:S01]  /*00e0*/  LDC.64 R4, c[0x0][0x390] ;  /* 0x0000e400ff047b82 */ /* 0x000ea20000000a00 */
[----:B-1----:R-:W-:-:S07]  /*00f0*/  IMAD R14, R14, UR4, RZ ;  /* 0x000000040e0e7c24 */ /* 0x002fce000f8e02ff */
.L_x_6:
[----:B--2---:R-:W-:-:S04]  /*0100*/  IMAD.WIDE R8, R15, 0x4, R4 ;  /* 0x000000040f087825 */ /* 0x004fc800078e0204 */
[----:B01----:R-:W-:Y:S01]  /*0110*/  IMAD.WIDE R6, R15, 0x4, R2 ;  /* 0x000000040f067825 */ /* 0x003fe200078e0202 */
[----:B------:R-:W2:Y:S04]  /*0120*/  LDG.E R10, desc[UR6][R8.64+-0x4] ;  /* 0xfffffc06080a7981 */ /* 0x000ea8000c1e1900 */
[----:B------:R-:W2:Y:S04]  /*0130*/  LDG.E R11, desc[UR6][R8.64] ;  /* 0x00000006080b7981 */ /* 0x000ea8000c1e1900 */
[----:B------:R-:W3:Y:S01]  /*0140*/  LDG.E R12, desc[UR6][R6.64] ;  /* 0x00000006060c7981 */ /* 0x000ee2000c1e1900 */
[----:B------:R-:W-:-:S05]  /*0150*/  IMAD.IADD R15, R14, 0x1, R15 ;  /* 0x000000010e0f7824 */ /* 0x000fca00078e020f */
[----:B------:R-:W-:Y:S01]  /*0160*/  ISETP.GE.AND P0, PT, R15, UR5, PT ;  /* 0x000000050f007c0c */ /* 0x000fe2000bf06270 */
[----:B--2---:R-:W-:Y:S01]  /*0170*/  FADD R16, R10, -R11 ;  /* 0x8000000b0a107221 */ /* 0x004fe20000000000 */
[----:B---3--:R-:W-:Y:S08]  /*0180*/  F2F.F64.F32 R12, R12 ;  /* 0x0000000c000c7310 */ /* 0x008ff00000201800 */
[----:B------:R-:W0:Y:S02]  /*0190*/  F2F.F64.F32 R10, R16 ;  /* 0x00000010000a7310 */ /* 0x000e240000201800 */
[----:B0-----:R-:W-:-:S10]  /*01a0*/  DFMA R10, R10, 0.5, R12 ;  /* 0x3fe000000a0a782b */ /* 0x001fd4000000000c */
[----:B------:R-:W0:Y:S02]  /*01b0*/  F2F.F32.F64 R11, R10 ;  /* 0x0000000a000b7310 */ /* 0x000e240000301000 */
[----:B0-----:R1:W-:Y:S01]  /*01c0*/  STG.E desc[UR6][R6.64], R11 ;  /* 0x0000000b06007986 */ /* 0x0013e2000c101906 */
[----:B------:R-:W-:Y:S05]  /*01d0*/  @!P0 BRA `(.L_x_6) ;  /* 0xfffffffc00c88947 */ /* 0x000fea000383ffff */
.L_x_5:
[----:B------:R-:W-:Y:S05]  /*01e0*/  BSYNC.RECONVERGENT B0 ;  /* 0x0000000000007941 */ /* 0x000fea0003800200 */
.L_x_4:
[----:B------:R-:W-:-:S04]  /*01f0*/  ULEA.HI UR4, UR5, UR5, URZ, 0x1 ;  /* 0x0000000505047291 */ /* 0x000fc8000f8f08ff */
[----:B------:R-:W-:-:S06]  /*0200*/  USHF.R.S32.HI UR4, URZ, 0x1, UR4 ;  /* 0x00000001ff047899 */ /* 0x000fcc0008011404 */
[----:B------:R-:W-:-:S13]  /*0210*/  ISETP.NE.AND P0, PT, R0, UR4, PT ;  /* 0x0000000400007c0c */ /* 0x000fda000bf05270 */
[----:B------:R-:W-:Y:S05]  /*0220*/  @P0 EXIT ;  /* 0x000000000000094d */ /* 0x000fea0003800000 */
[----:B------:R-:W0:Y:S01]  /*0230*/  MUFU.RCP64H R3, 12 ;  /* 0x4028000000037908 */ /* 0x000e220000001800 */
[----:B------:R-:W2:Y:S01]  /*0240*/  LDCU UR4, c[0x0][0x380] ;  /* 0x00007000ff0477ac */ /* 0x000ea20008000800 */
[----:B------:R-:W-:Y:S02]  /*0250*/  IMAD.MOV.U32 R8, RZ, RZ, 0x0 ;  /* 0x00000000ff087424 */ /* 0x000fe400078e00ff */
[----:B------:R-:W-:Y:S02]  /*0260*/  IMAD.MOV.U32 R9, RZ, RZ, 0x40280000 ;  /* 0x40280000ff097424 */ /* 0x000fe400078e00ff */
[----:B------:R-:W-:-:S06]  /*0270*/  IMAD.MOV.U32 R2, RZ, RZ, 0x1 ;  /* 0x00000001ff027424 */ /* 0x000fcc00078e00ff */
[----:B0-----:R-:W-:Y:S01]  /*0280*/  DFMA R4, R2, -R8, 1 ;  /* 0x3ff000000204742b */ /* 0x001fe20000000808 */
[----:B--2---:R-:W-:-:S07]  /*0290*/  UIADD3 UR4, UPT, UPT, UR4, -0x28, URZ ;  /* 0xffffffd804047890 */ /* 0x004fce000fffe0ff */
[----:B-1----:R-:W-:Y:S02]  /*02a0*/  DFMA R6, R4, R4, R4 ;  /* 0x000000040406722b */ /* 0x002fe40000000004 */
[----:B------:R-:W0:Y:S06]  /*02b0*/  I2F.F64 R4, UR4 ;  /* 0x0000000400047d12 */ /* 0x000e2c0008201c00 */
[----:B------:R-:W-:-:S08]  /*02c0*/  DFMA R6, R2, R6, R2 ;  /* 0x000000060206722b */ /* 0x000fd00000000002 */
[----:B------:R-:W-:Y:S02]  /*02d0*/  DFMA R2, R6, -R8, 1 ;  /* 0x3ff000000602742b */ /* 0x000fe40000000808 */
[----:B0-----:R-:W-:-:S06]  /*02e0*/  DMUL R8, R4, -0.5 ;  /* 0xbfe0000004087828 */ /* 0x001fcc0000000000 */
[----:B------:R-:W-:-:S04]  /*02f0*/  DFMA R2, R6, R2, R6 ;  /* 0x000000020602722b */ /* 0x000fc80000000006 */
[----:B------:R-:W-:-:S04]  /*0300*/  FSETP.GEU.AND P1, PT, |R9|, 6.5827683646048100446e-37, PT ;  /* 0x036000000900780b */ /* 0x000fc80003f2e200 */
[----:B------:R-:W-:-:S08]  /*0310*/  DMUL R6, R8, R2 ;  /* 0x0000000208067228 */ /* 0x000fd00000000000 */
[----:B------:R-:W-:-:S08]  /*0320*/  DFMA R10, R6, -12, R8 ;  /* 0xc0280000060a782b */ /* 0x000fd00000000008 */
[----:B------:R-:W-:Y:S01]  /*0330*/  DFMA R2, R2, R10, R6 ;  /* 0x0000000a0202722b */ /* 0x000fe20000000006 */
[----:B------:R-:W-:-:S09]  /*0340*/  IMAD.MOV.U32 R7, RZ, RZ, 0x40280000 ;  /* 0x40280000ff077424 */ /* 0x000fd200078e00ff */
[----:B------:R-:W-:-:S05]  /*0350*/  FFMA R6, RZ, 2.625, R3 ;  /* 0x40280000ff067823 */ /* 0x000fca0000000003 */
[----:B------:R-:W-:Y:S01]  /*0360*/  FSETP.GT.AND P0, PT, |R6|, 1.469367938527859385e-39, PT ;  /* 0x001000000600780b */ /* 0x000fe20003f04200 */
[----:B------:R-:W-:-:S12]  /*0370*/  IMAD.MOV.U32 R6, RZ, RZ, RZ ;  /* 0x000000ffff067224 */ /* 0x000fd800078e00ff */
[----:B------:R-:W-:Y:S05]  /*0380*/  @P0 BRA P1, `(.L_x_7) ;  /* 0x0000000000100947 */ /* 0x000fea0000800000 */
[----:B------:R-:W-:Y:S01]  /*0390*/  IMAD.MOV.U32 R10, RZ, RZ, R8 ;  /* 0x000000ffff0a7224 */ /* 0x000fe200078e0008 */
[----:B------:R-:W-:Y:S01]  /*03a0*/  MOV R12, 0x3d0 ;  /* 0x000003d0000c7802 */ /* 0x000fe20000000f00 */
[----:B------:R-:W-:-:S07]  /*03b0*/  IMAD.MOV.U32 R11, RZ, RZ, R9 ;  /* 0x000000ffff0b7224 */ /* 0x000fce00078e0009 */
[----:B------:R-:W-:Y:S05]  /*03c0*/  CALL.REL.NOINC `($__internal_0_$__cuda_sm20_div_rn_f64_full) ;  /* 0x0000000400547944 */ /* 0x000fea0003c00000 */
.L_x_7:
[----:B------:R-:W0:Y:S01]  /*03d0*/  MUFU.RCP64H R9, 12 ;  /* 0x4028000000097908 */ /* 0x000e220000001800 */
[----:B------:R-:W-:Y:S02]  /*03e0*/  IMAD.MOV.U32 R10, RZ, RZ, 0x0 ;  /* 0x00000000ff0a7424 */ /* 0x000fe400078e00ff */
[----:B------:R-:W-:Y:S02]  /*03f0*/  IMAD.MOV.U32 R11, RZ, RZ, 0x40280000 ;  /* 0x40280000ff0b7424 */ /* 0x000fe400078e00ff */
[----:B------:R-:W-:-:S06]  /*0400*/  IMAD.MOV.U32 R8, RZ, RZ, 0x1 ;  /* 0x00000001ff087424 */ /* 0x000fcc00078e00ff */
[----:B0-----:R-:W-:-:S08]  /*0410*/  DFMA R12, R8, -R10, 1 ;  /* 0x3ff00000080c742b */ /* 0x001fd0000000080a */
[----:B------:R-:W-:-:S08]  /*0420*/  DFMA R12, R12, R12, R12 ;  /* 0x0000000c0c0c722b */ /* 0x000fd0000000000c */
[----:B------:R-:W-:Y:S02]  /*0430*/  DFMA R12, R8, R12, R8 ;  /* 0x0000000c080c722b */ /* 0x000fe40000000008 */
[----:B------:R-:W-:-:S06]  /*0440*/  DMUL R8, R4, R2 ;  /* 0x0000000204087228 */ /* 0x000fcc0000000000 */
[----:B------:R-:W-:-:S04]  /*0450*/  DFMA R10, R12, -R10, 1 ;  /* 0x3ff000000c0a742b */ /* 0x000fc8000000080a */
[----:B------:R-:W-:-:S04]  /*0460*/  FSETP.GEU.AND P1, PT, |R9|, 6.5827683646048100446e-37, PT ;  /* 0x036000000900780b */ /* 0x000fc80003f2e200 */
[----:B------:R-:W-:-:S08]  /*0470*/  DFMA R10, R12, R10, R12 ;  /* 0x0000000a0c0a722b */ /* 0x000fd0000000000c */
[----:B------:R-:W-:-:S08]  /*0480*/  DMUL R2, R10, R8 ;  /* 0x000000080a027228 */ /* 0x000fd00000000000 */
[----:B------:R-:W-:-:S08]  /*0490*/  DFMA R4, R2, -12, R8 ;  /* 0xc02800000204782b */ /* 0x000fd00000000008 */
[----:B------:R-:W-:-:S10]  /*04a0*/  DFMA R2, R10, R4, R2 ;  /* 0x000000040a02722b */ /* 0x000fd40000000002 */
[----:B------:R-:W-:-:S05]  /*04b0*/  FFMA R4, RZ, 2.625, R3 ;  /* 0x40280000ff047823 */ /* 0x000fca0000000003 */
[----:B------:R-:W-:-:S13]  /*04c0*/  FSETP.GT.AND P0, PT, |R4|, 1.469367938527859385e-39, PT ;  /* 0x001000000400780b */ /* 0x000fda0003f04200 */
[----:B------:R-:W-:Y:S05]  /*04d0*/  @P0 BRA P1, `(.L_x_8) ;  /* 0x0000000000100947 */ /* 0x000fea0000800000 */
[----:B------:R-:W-:Y:S01]  /*04e0*/  IMAD.MOV.U32 R10, RZ, RZ, R8 ;  /* 0x000000ffff0a7224 */ /* 0x000fe200078e0008 */
[----:B------:R-:W-:Y:S01]  /*04f0*/  MOV R12, 0x520 ;  /* 0x00000520000c7802 */ /* 0x000fe20000000f00 */
[----:B------:R-:W-:-:S07]  /*0500*/  IMAD.MOV.U32 R11, RZ, RZ, R9 ;  /* 0x000000ffff0b7224 */ /* 0x000fce00078e0009 */
[----:B------:R-:W-:Y:S05]  /*0510*/  CALL.REL.NOINC `($__internal_0_$__cuda_sm20_div_rn_f64_full) ;  /* 0x0000000400007944 */ /* 0x000fea0003c00000 */
.L_x_8:
[----:B------:R-:W-:Y:S01]  /*0520*/  IMAD.MOV.U32 R4, RZ, RZ, 0x652b82fe ;  /* 0x652b82feff047424 */ /* 0x000fe200078e00ff */
[----:B------:R-:W-:Y:S01]  /*0530*/  UMOV UR4, 0xfefa39ef ;  /* 0xfefa39ef00047882 */ /* 0x000fe20000000000 */
[----:B------:R-:W-:Y:S01]  /*0540*/  IMAD.MOV.U32 R5, RZ, RZ, 0x3ff71547 ;  /* 0x3ff71547ff057424 */ /* 0x000fe200078e00ff */
[----:B------:R-:W-:Y:S01]  /*0550*/  UMOV UR5, 0x3fe62e42 ;  /* 0x3fe62e4200057882 */ /* 0x000fe20000000000 */
[----:B------:R-:W-:-:S04]  /*0560*/  FSETP.GEU.AND P0, PT, |R3|, 4.1917929649353027344, PT ;  /* 0x4086232b0300780b */ /* 0x000fc80003f0e200 */
[----:B------:R-:W-:-:S08]  /*0570*/  DFMA R4, R2, R4, 6.75539944105574400000e+15 ;  /* 0x433800000204742b */ /* 0x000fd00000000004 */
[----:B------:R-:W-:-:S08]  /*0580*/  DADD R6, R4, -6.75539944105574400000e+15 ;  /* 0xc338000004067429 */ /* 0x000fd00000000000 */
[----:B------:R-:W-:Y:S01]  /*0590*/  DFMA R8, R6, -UR4, R2 ;  /* 0x8000000406087c2b */ /* 0x000fe20008000002 */
[----:B------:R-:W-:Y:S01]  /*05a0*/  UMOV UR4, 0x3b39803f ;  /* 0x3b39803f00047882 */ /* 0x000fe20000000000 */
[----:B------:R-:W-:-:S06]  /*05b0*/  UMOV UR5, 0x3c7abc9e ;  /* 0x3c7abc9e00057882 */ /* 0x000fcc0000000000 */
[----:B------:R-:W-:Y:S01]  /*05c0*/  DFMA R6, R6, -UR4, R8 ;  /* 0x8000000406067c2b */ /* 0x000fe20008000008 */
[----:B------:R-:W-:Y:S01]  /*05d0*/  UMOV UR4, 0x69ce2bdf ;  /* 0x69ce2bdf00047882 */ /* 0x000fe20000000000 */
[----:B------:R-:W-:Y:S01]  /*05e0*/  MOV R8, 0xfca213ea ;  /* 0xfca213ea00087802 */ /* 0x000fe20000000f00 */
[----:B------:R-:W-:Y:S01]  /*05f0*/  IMAD.MOV.U32 R9, RZ, RZ, 0x3e928af3 ;  /* 0x3e928af3ff097424 */ /* 0x000fe200078e00ff */
[----:B------:R-:W-:-:S05]  /*0600*/  UMOV UR5, 0x3e5ade15 ;  /* 0x3e5ade1500057882 */ /* 0x000fca0000000000 */
[----:B------:R-:W-:Y:S01]  /*0610*/  DFMA R8, R6, UR4, R8 ;  /* 0x0000000406087c2b */ /* 0x000fe20008000008 */
[----:B------:R-:W-:Y:S01]  /*0620*/  UMOV UR4, 0x62401315 ;  /* 0x6240131500047882 */ /* 0x000fe20000000000 */
[----:B------:R-:W-:-:S06]  /*0630*/  UMOV UR5, 0x3ec71dee ;  /* 0x3ec71dee00057882 */ /* 0x000fcc0000000000 */
[----:B------:R-:W-:Y:S01]  /*0640*/  DFMA R8, R6, R8, UR4 ;  /* 0x0000000406087e2b */ /* 0x000fe20008000008 */
        /* <DEDUP_REMOVED lines=20> */
[----:B------:R-:W-:-:S08]  /*0790*/  DFMA R8, R6, R8, UR4 ;  /* 0x0000000406087e2b */ /* 0x000fd00008000008 */
[C---:B------:R-:W-:Y:S02]  /*07a0*/  DFMA R10, R6.reuse, R8, 1 ;  /* 0x3ff00000060a742b */ /* 0x040fe40000000008 */
[----:B------:R-:W0:Y:S06]  /*07b0*/  LDC.64 R8, c[0x0][0x388] ;  /* 0x0000e200ff087b82 */ /* 0x000e2c0000000a00 */
[----:B------:R-:W-:-:S10]  /*07c0*/  DFMA R10, R6, R10, 1 ;  /* 0x3ff00000060a742b */ /* 0x000fd4000000000a */
[----:B------:R-:W-:Y:S02]  /*07d0*/  IMAD R7, R4, 0x100000, R11 ;  /* 0x0010000004077824 */ /* 0x000fe400078e020b */
[----:B------:R-:W-:Y:S01]  /*07e0*/  IMAD.MOV.U32 R6, RZ, RZ, R10 ;  /* 0x000000ffff067224 */ /* 0x000fe200078e000a */
[----:B------:R-:W-:Y:S06]  /*07f0*/  @!P0 BRA `(.L_x_9) ;  /* 0x0000000000388947 */ /* 0x000fec0003800000 */
[----:B------:R-:W-:Y:S01]  /*0800*/  FSETP.GEU.AND P1, PT, |R3|, 4.2275390625, PT ;  /* 0x408748000300780b */ /* 0x000fe20003f2e200 */
[C---:B------:R-:W-:Y:S02]  /*0810*/  DADD R6, R2.reuse, +INF ;  /* 0x7ff0000002067429 */ /* 0x040fe40000000000 */
[----:B------:R-:W-:-:S08]  /*0820*/  DSETP.GEU.AND P0, PT, R2, RZ, PT ;  /* 0x000000ff0200722a */ /* 0x000fd00003f0e000 */
[----:B------:R-:W-:Y:S02]  /*0830*/  FSEL R6, R6, RZ, P0 ;  /* 0x000000ff06067208 */ /* 0x000fe40000000000 */
[----:B------:R-:W-:Y:S01]  /*0840*/  FSEL R7, R7, RZ, P0 ;  /* 0x000000ff07077208 */ /* 0x000fe20000000000 */
[----:B------:R-:W-:Y:S06]  /*0850*/  @P1 BRA `(.L_x_9) ;  /* 0x0000000000201947 */ /* 0x000fec0003800000 */
[----:B------:R-:W-:Y:S01]  /*0860*/  LEA.HI R2, R4, R4, RZ, 0x1 ;  /* 0x0000000404027211 */ /* 0x000fe200078f08ff */
[----:B------:R-:W-:-:S03]  /*0870*/  IMAD.MOV.U32 R6, RZ, RZ, R10 ;  /* 0x000000ffff067224 */ /* 0x000fc600078e000a */
[----:B------:R-:W-:-:S05]  /*0880*/  SHF.R.S32.HI R7, RZ, 0x1, R2 ;  /* 0x00000001ff077819 */ /* 0x000fca0000011402 */
[----:B------:R-:W-:Y:S02]  /*0890*/  IMAD.IADD R2, R4, 0x1, -R7 ;  /* 0x0000000104027824 */ /* 0x000fe400078e0a07 */
[----:B------:R-:W-:-:S03]  /*08a0*/  IMAD R7, R7, 0x100000, R11 ;  /* 0x0010000007077824 */ /* 0x000fc600078e020b */
[----:B------:R-:W-:Y:S01]  /*08b0*/  LEA R3, R2, 0x3ff00000, 0x14 ;  /* 0x3ff0000002037811 */ /* 0x000fe200078ea0ff */
[----:B------:R-:W-:-:S06]  /*08c0*/  IMAD.MOV.U32 R2, RZ, RZ, RZ ;  /* 0x000000ffff027224 */ /* 0x000fcc00078e00ff */
[----:B------:R-:W-:-:S11]  /*08d0*/  DMUL R6, R6, R2 ;  /* 0x0000000206067228 */ /* 0x000fd60000000000 */
.L_x_9:
[----:B------:R-:W1:Y:S01]  /*08e0*/  F2F.F32.F64 R7, R6 ;  /* 0x0000000600077310 */ /* 0x000e620000301000 */
[----:B0-----:R-:W-:-:S05]  /*08f0*/  IMAD.WIDE R8, R0, 0x4, R8 ;  /* 0x0000000400087825 */ /* 0x001fca00078e0208 */
[----:B-1----:R-:W-:Y:S01]  /*0900*/  STG.E desc[UR6][R8.64], R7 ;  /* 0x0000000708007986 */ /* 0x002fe2000c101906 */
[----:B------:R-:W-:Y:S05]  /*0910*/  EXIT ;  /* 0x000000000000794d */ /* 0x000fea0003800000 */
        .weak           $__internal_0_$__cuda_sm20_div_rn_f64_full
        .type           $__internal_0_$__cuda_sm20_div_rn_f64_full,@function
        .size           $__internal_0_$__cuda_sm20_div_rn_f64_full,(.L_x_16 - $__internal_0_$__cuda_sm20_div_rn_f64_full)
$__internal_0_$__cuda_sm20_div_rn_f64_full:
[C---:B------:R-:W-:Y:S01]  /*0920*/  FSETP.GEU.AND P0, PT, |R7|.reuse, 1.469367938527859385e-39, PT ;  /* 0x001000000700780b */ /* 0x040fe20003f0e200 */
[----:B------:R-:W-:Y:S01]  /*0930*/  IMAD.MOV.U32 R16, RZ, RZ, 0x1 ;  /* 0x00000001ff107424 */ /* 0x000fe200078e00ff */
[C---:B------:R-:W-:Y:S02]  /*0940*/  LOP3.LUT R2, R7.reuse, 0x800fffff, RZ, 0xc0, !PT ;  /* 0x800fffff07027812 */ /* 0x040fe400078ec0ff */
[----:B------:R-:W-:Y:S02]  /*0950*/  LOP3.LUT R19, R7, 0x7ff00000, RZ, 0xc0, !PT ;  /* 0x7ff0000007137812 */ /* 0x000fe400078ec0ff */
[----:B------:R-:W-:Y:S01]  /*0960*/  LOP3.LUT R3, R2, 0x3ff00000, RZ, 0xfc, !PT ;  /* 0x3ff0000002037812 */ /* 0x000fe200078efcff */
[----:B------:R-:W-:Y:S01]  /*0970*/  IMAD.MOV.U32 R2, RZ, RZ, R6 ;  /* 0x000000ffff027224 */ /* 0x000fe200078e0006 */
[----:B------:R-:W-:-:S05]  /*0980*/  MOV R13, 0x1ca00000 ;  /* 0x1ca00000000d7802 */ /* 0x000fca0000000f00 */
[----:B------:R-:W-:-:S06]  /*0990*/  @!P0 DMUL R2, R6, 8.98846567431157953865e+307 ;  /* 0x7fe0000006028828 */ /* 0x000fcc0000000000 */
[----:B------:R-:W0:Y:S02]  /*09a0*/  MUFU.RCP64H R17, R3 ;  /* 0x0000000300117308 */ /* 0x000e240000001800 */
[----:B0-----:R-:W-:-:S08]  /*09b0*/  DFMA R8, R16, -R2, 1 ;  /* 0x3ff000001008742b */ /* 0x001fd00000000802 */
[----:B------:R-:W-:-:S08]  /*09c0*/  DFMA R8, R8, R8, R8 ;  /* 0x000000080808722b */ /* 0x000fd00000000008 */
[----:B------:R-:W-:Y:S01]  /*09d0*/  DFMA R16, R16, R8, R16 ;  /* 0x000000081010722b */ /* 0x000fe20000000010 */
[----:B------:R-:W-:Y:S02]  /*09e0*/  IMAD.MOV.U32 R9, RZ, RZ, R11 ;  /* 0x000000ffff097224 */ /* 0x000fe400078e000b */
[----:B------:R-:W-:-:S03]  /*09f0*/  IMAD.MOV.U32 R8, RZ, RZ, R10 ;  /* 0x000000ffff087224 */ /* 0x000fc600078e000a */
[----:B------:R-:W-:Y:S02]  /*0a00*/  LOP3.LUT R18, R9, 0x7ff00000, RZ, 0xc0, !PT ;  /* 0x7ff0000009127812 */ /* 0x000fe400078ec0ff */
[----:B------:R-:W-:Y:S01]  /*0a10*/  DFMA R14, R16, -R2, 1 ;  /* 0x3ff00000100e742b */ /* 0x000fe20000000802 */
[----:B------:R-:W-:Y:S01]  /*0a20*/  IMAD.MOV.U32 R10, RZ, RZ, R8 ;  /* 0x000000ffff0a7224 */ /* 0x000fe200078e0008 */
[----:B------:R-:W-:Y:S01]  /*0a30*/  ISETP.GE.U32.AND P1, PT, R18, R19, PT ;  /* 0x000000131200720c */ /* 0x000fe20003f26070 */
[----:B------:R-:W-:-:S03]  /*0a40*/  IMAD.MOV.U32 R22, RZ, RZ, R18 ;  /* 0x000000ffff167224 */ /* 0x000fc600078e0012 */
[----:B------:R-:W-:Y:S02]  /*0a50*/  SEL R11, R13, 0x63400000, !P1 ;  /* 0x634000000d0b7807 */ /* 0x000fe40004800000 */
[----:B------:R-:W-:Y:S01]  /*0a60*/  DFMA R14, R16, R14, R16 ;  /* 0x0000000e100e722b */ /* 0x000fe20000000010 */
[----:B------:R-:W-:Y:S02]  /*0a70*/  FSETP.GEU.AND P1, PT, |R9|, 1.469367938527859385e-39, PT ;  /* 0x001000000900780b */ /* 0x000fe40003f2e200 */
[----:B------:R-:W-:-:S11]  /*0a80*/  LOP3.LUT R11, R11, 0x800fffff, R9, 0xf8, !PT ;  /* 0x800fffff0b0b7812 */ /* 0x000fd600078ef809 */
[----:B------:R-:W-:Y:S05]  /*0a90*/  @P1 BRA `(.L_x_10) ;  /* 0x0000000000201947 */ /* 0x000fea0003800000 */
[----:B------:R-:W-:Y:S01]  /*0aa0*/  LOP3.LUT R17, R7, 0x7ff00000, RZ, 0xc0, !PT ;  /* 0x7ff0000007117812 */ /* 0x000fe200078ec0ff */
[----:B------:R-:W-:-:S03]  /*0ab0*/  IMAD.MOV.U32 R16, RZ, RZ, RZ ;  /* 0x000000ffff107224 */ /* 0x000fc600078e00ff */
[----:B------:R-:W-:-:S04]  /*0ac0*/  ISETP.GE.U32.AND P1, PT, R18, R17, PT ;  /* 0x000000111200720c */ /* 0x000fc80003f26070 */
[----:B------:R-:W-:-:S04]  /*0ad0*/  SEL R17, R13, 0x63400000, !P1 ;  /* 0x634000000d117807 */ /* 0x000fc80004800000 */
[----:B------:R-:W-:-:S04]  /*0ae0*/  LOP3.LUT R17, R17, 0x80000000, R9, 0xf8, !PT ;  /* 0x8000000011117812 */ /* 0x000fc800078ef809 */
[----:B------:R-:W-:-:S06]  /*0af0*/  LOP3.LUT R17, R17, 0x100000, RZ, 0xfc, !PT ;  /* 0x0010000011117812 */ /* 0x000fcc00078efcff */
[----:B------:R-:W-:-:S10]  /*0b00*/  DFMA R10, R10, 2, -R16 ;  /* 0x400000000a0a782b */ /* 0x000fd40000000810 */
[----:B------:R-:W-:-:S07]  /*0b10*/  LOP3.LUT R22, R11, 0x7ff00000, RZ, 0xc0, !PT ;  /* 0x7ff000000b167812 */ /* 0x000fce00078ec0ff */
.L_x_10:
[----:B------:R-:W-:Y:S01]  /*0b20*/  VIADD R23, R22, 0xffffffff ;  /* 0xffffffff16177836 */ /* 0x000fe20000000000 */
[----:B------:R-:W-:Y:S01]  /*0b30*/  @!P0 LOP3.LUT R19, R3, 0x7ff00000, RZ, 0xc0, !PT ;  /* 0x7ff0000003138812 */ /* 0x000fe200078ec0ff */
[----:B------:R-:W-:-:S03]  /*0b40*/  DMUL R16, R14, R10 ;  /* 0x0000000a0e107228 */ /* 0x000fc60000000000 */
[----:B------:R-:W-:Y:S01]  /*0b50*/  ISETP.GT.U32.AND P0, PT, R23, 0x7feffffe, PT ;  /* 0x7feffffe1700780c */ /* 0x000fe20003f04070 */
[----:B------:R-:W-:-:S04]  /*0b60*/  VIADD R23, R19, 0xffffffff ;  /* 0xffffffff13177836 */ /* 0x000fc80000000000 */
[----:B------:R-:W-:Y:S01]  /*0b70*/  DFMA R20, R16, -R2, R10 ;  /* 0x800000021014722b */ /* 0x000fe2000000000a */
[----:B------:R-:W-:-:S07]  /*0b80*/  ISETP.GT.U32.OR P0, PT, R23, 0x7feffffe, P0 ;  /* 0x7feffffe1700780c */ /* 0x000fce0000704470 */
[----:B------:R-:W-:-:S06]  /*0b90*/  DFMA R14, R14, R20, R16 ;  /* 0x000000140e0e722b */ /* 0x000fcc0000000010 */
[----:B------:R-:W-:Y:S05]  /*0ba0*/  @P0 BRA `(.L_x_11) ;  /* 0x00000000006c0947 */ /* 0x000fea0003800000 */
[----:B------:R-:W-:-:S04]  /*0bb0*/  LOP3.LUT R9, R7, 0x7ff00000, RZ, 0xc0, !PT ;  /* 0x7ff0000007097812 */ /* 0x000fc800078ec0ff */
[CC--:B------:R-:W-:Y:S02]  /*0bc0*/  VIADDMNMX R8, R18.reuse, -R9.reuse, 0xb9600000, !PT ;  /* 0xb960000012087446 */ /* 0x0c0fe40007800909 */
[----:B------:R-:W-:Y:S01]  /*0bd0*/  ISETP.GE.U32.AND P0, PT, R18, R9, PT ;  /* 0x000000091200720c */ /* 0x000fe20003f06070 */
[----:B------:R-:W-:Y:S01]  /*0be0*/  IMAD.MOV.U32 R18, RZ, RZ, RZ ;  /* 0x000000ffff127224 */ /* 0x000fe200078e00ff */
[----:B------:R-:W-:Y:S02]  /*0bf0*/  VIMNMX R8, PT, PT, R8, 0x46a00000, PT ;  /* 0x46a0000008087848 */ /* 0x000fe40003fe0100 */
[----:B------:R-:W-:-:S05]  /*0c00*/  SEL R13, R13, 0x63400000, !P0 ;  /* 0x634000000d0d7807 */ /* 0x000fca0004000000 */
[----:B------:R-:W-:-:S04]  /*0c10*/  IMAD.IADD R8, R8, 0x1, -R13 ;  /* 0x0000000108087824 */ /* 0x000fc800078e0a0d */
[----:B------:R-:W-:-:S06]  /*0c20*/  VIADD R19, R8, 0x7fe00000 ;  /* 0x7fe0000008137836 */ /* 0x000fcc0000000000 */
[----:B------:R-:W-:-:S10]  /*0c30*/  DMUL R16, R14, R18 ;  /* 0x000000120e107228 */ /* 0x000fd40000000000 */
[----:B------:R-:W-:-:S13]  /*0c40*/  FSETP.GTU.AND P0, PT, |R17|, 1.469367938527859385e-39, PT ;  /* 0x001000001100780b */ /* 0x000fda0003f0c200 */
[----:B------:R-:W-:Y:S05]  /*0c50*/  @P0 BRA `(.L_x_12) ;  /* 0x0000000000940947 */ /* 0x000fea0003800000 */
[----:B------:R-:W-:Y:S01]  /*0c60*/  DFMA R10, R14, -R2, R10 ;  /* 0x800000020e0a722b */ /* 0x000fe2000000000a */
[----:B------:R-:W-:-:S09]  /*0c70*/  IMAD.MOV.U32 R18, RZ, RZ, RZ ;  /* 0x000000ffff127224 */ /* 0x000fd200078e00ff */
[C---:B------:R-:W-:Y:S02]  /*0c80*/  FSETP.NEU.AND P0, PT, R11.reuse, RZ, PT ;  /* 0x000000ff0b00720b */ /* 0x040fe40003f0d000 */
[----:B------:R-:W-:-:S04]  /*0c90*/  LOP3.LUT R9, R11, 0x80000000, R7, 0x48, !PT ;  /* 0x800000000b097812 */ /* 0x000fc800078e4807 */
[----:B------:R-:W-:-:S07]  /*0ca0*/  LOP3.LUT R19, R9, R19, RZ, 0xfc, !PT ;  /* 0x0000001309137212 */ /* 0x000fce00078efcff */
[----:B------:R-:W-:Y:S05]  /*0cb0*/  @!P0 BRA `(.L_x_12) ;  /* 0x00000000007c8947 */ /* 0x000fea0003800000 */
[----:B------:R-:W-:Y:S02]  /*0cc0*/  IMAD.MOV R3, RZ, RZ, -R8 ;  /* 0x000000ffff037224 */ /* 0x000fe400078e0a08 */
[----:B------:R-:W-:-:S06]  /*0cd0*/  IMAD.MOV.U32 R2, RZ, RZ, RZ ;  /* 0x000000ffff027224 */ /* 0x000fcc00078e00ff */
[----:B------:R-:W-:Y:S02]  /*0ce0*/  DFMA R2, R16, -R2, R14 ;  /* 0x800000021002722b */ /* 0x000fe4000000000e */
[----:B------:R-:W-:-:S04]  /*0cf0*/  DMUL.RP R14, R14, R18 ;  /* 0x000000120e0e7228 */ /* 0x000fc80000008000 */
[----:B------:R-:W-:-:S04]  /*0d00*/  IADD3 R2, PT, PT, -R8, -0x43300000, RZ ;  /* 0xbcd0000008027810 */ /* 0x000fc80007ffe1ff */
[----:B------:R-:W-:Y:S02]  /*0d10*/  FSETP.NEU.AND P0, PT, |R3|, R2, PT ;  /* 0x000000020300720b */ /* 0x000fe40003f0d200 */
[----:B------:R-:W-:Y:S02]  /*0d20*/  LOP3.LUT R9, R15, R9, RZ, 0x3c, !PT ;  /* 0x000000090f097212 */ /* 0x000fe400078e3cff */
[----:B------:R-:W-:Y:S02]  /*0d30*/  FSEL R16, R14, R16, !P0 ;  /* 0x000000100e107208 */ /* 0x000fe40004000000 */
[----:B------:R-:W-:Y:S01]  /*0d40*/  FSEL R17, R9, R17, !P0 ;  /* 0x0000001109117208 */ /* 0x000fe20004000000 */
[----:B------:R-:W-:Y:S06]  /*0d50*/  BRA `(.L_x_12) ;  /* 0x0000000000547947 */ /* 0x000fec0003800000 */
.L_x_11:
[----:B------:R-:W-:-:S14]  /*0d60*/  DSETP.NAN.AND P0, PT, R8, R8, PT ;  /* 0x000000080800722a */ /* 0x000fdc0003f08000 */
[----:B------:R-:W-:Y:S05]  /*0d70*/  @P0 BRA `(.L_x_13) ;  /* 0x0000000000440947 */ /* 0x000fea0003800000 */
[----:B------:R-:W-:-:S14]  /*0d80*/  DSETP.NAN.AND P0, PT, R6, R6, PT ;  /* 0x000000060600722a */ /* 0x000fdc0003f08000 */
[----:B------:R-:W-:Y:S05]  /*0d90*/  @P0 BRA `(.L_x_14) ;  /* 0x0000000000300947 */ /* 0x000fea0003800000 */
[----:B------:R-:W-:Y:S01]  /*0da0*/  ISETP.NE.AND P0, PT, R22, R19, PT ;  /* 0x000000131600720c */ /* 0x000fe20003f05270 */
[----:B------:R-:W-:Y:S01]  /*0db0*/  IMAD.MOV.U32 R17, RZ, RZ, -0x80000 ;  /* 0xfff80000ff117424 */ /* 0x000fe200078e00ff */
[----:B------:R-:W-:-:S11]  /*0dc0*/  MOV R16, 0x0 ;  /* 0x0000000000107802 */ /* 0x000fd60000000f00 */
[----:B------:R-:W-:Y:S05]  /*0dd0*/  @!P0 BRA `(.L_x_12) ;  /* 0x0000000000348947 */ /* 0x000fea0003800000 */
[----:B------:R-:W-:Y:S02]  /*0de0*/  ISETP.NE.AND P0, PT, R22, 0x7ff00000, PT ;  /* 0x7ff000001600780c */ /* 0x000fe40003f05270 */
[----:B------:R-:W-:Y:S02]  /*0df0*/  LOP3.LUT R17, R9, 0x80000000, R7, 0x48, !PT ;  /* 0x8000000009117812 */ /* 0x000fe400078e4807 */
[----:B------:R-:W-:-:S13]  /*0e00*/  ISETP.EQ.OR P0, PT, R19, RZ, !P0 ;  /* 0x000000ff1300720c */ /* 0x000fda0004702670 */
[----:B------:R-:W-:Y:S01]  /*0e10*/  @P0 LOP3.LUT R2, R17, 0x7ff00000, RZ, 0xfc, !PT ;  /* 0x7ff0000011020812 */ /* 0x000fe200078efcff */
[----:B------:R-:W-:Y:S02]  /*0e20*/  @!P0 IMAD.MOV.U32 R16, RZ, RZ, RZ ;  /* 0x000000ffff108224 */ /* 0x000fe400078e00ff */
[----:B------:R-:W-:Y:S02]  /*0e30*/  @P0 IMAD.MOV.U32 R16, RZ, RZ, RZ ;  /* 0x000000ffff100224 */ /* 0x000fe400078e00ff */
[----:B------:R-:W-:Y:S01]  /*0e40*/  @P0 IMAD.MOV.U32 R17, RZ, RZ, R2 ;  /* 0x000000ffff110224 */ /* 0x000fe200078e0002 */
[----:B------:R-:W-:Y:S06]  /*0e50*/  BRA `(.L_x_12) ;  /* 0x0000000000147947 */ /* 0x000fec0003800000 */
.L_x_14:
[----:B------:R-:W-:Y:S01]  /*0e60*/  LOP3.LUT R17, R7, 0x80000, RZ, 0xfc, !PT ;  /* 0x0008000007117812 */ /* 0x000fe200078efcff */
[----:B------:R-:W-:Y:S01]  /*0e70*/  IMAD.MOV.U32 R16, RZ, RZ, R6 ;  /* 0x000000ffff107224 */ /* 0x000fe200078e0006 */
[----:B------:R-:W-:Y:S06]  /*0e80*/  BRA `(.L_x_12) ;  /* 0x0000000000087947 */ /* 0x000fec0003800000 */
.L_x_13:
[----:B------:R-:W-:Y:S01]  /*0e90*/  LOP3.LUT R17, R9, 0x80000, RZ, 0xfc, !PT ;  /* 0x0008000009117812 */ /* 0x000fe200078efcff */
[----:B------:R-:W-:-:S07]  /*0ea0*/  IMAD.MOV.U32 R16, RZ, RZ, R8 ;  /* 0x000000ffff107224 */ /* 0x000fce00078e0008 */
.L_x_12:
[----:B------:R-:W-:Y:S02]  /*0eb0*/  IMAD.MOV.U32 R13, RZ, RZ, 0x0 ;  /* 0x00000000ff0d7424 */ /* 0x000fe400078e00ff */
[----:B------:R-:W-:Y:S02]  /*0ec0*/  IMAD.MOV.U32 R2, RZ, RZ, R16 ;  /* 0x000000ffff027224 */ /* 0x000fe400078e0010 */
[----:B------:R-:W-:Y:S01]  /*0ed0*/  IMAD.MOV.U32 R3, RZ, RZ, R17 ;  /* 0x000000ffff037224 */ /* 0x000fe200078e0011 */
[----:B------:R-:W-:Y:S06]  /*0ee0*/  RET.REL.NODEC R12 `(_Z7exfieldiiPfS_) ;  /* 0xfffffff00c447950 */ /* 0x000fec0003c3ffff */
.L_x_15:
        /* <DEDUP_REMOVED lines=9> */
.L_x_16:


//--------------------- .nv.shared.reserved.0     --------------------------
	.section	.nv.shared.reserved.0,"aw",@nobits
	.weak		__nv_reservedSMEM_offset_0_alias
	.size		__nv_reservedSMEM_offset_0_alias, 0, 64
	.other		__nv_reservedSMEM_offset_0_alias,@"STO_CUDA_RESERVED_SHARED STV_DEFAULT"
__nv_reservedSMEM_offset_0_alias:
	.zero		0
	.zero		64


//--------------------- .nv.constant0._Z7hyfieldiPfS_S_ --------------------------
	.section	.nv.constant0._Z7hyfieldiPfS_S_,"a",@progbits
	.sectionflags	@""
	.align	4
.nv.constant0._Z7hyfieldiPfS_S_:
	.zero		928


//--------------------- .nv.constant0._Z7exfieldiiPfS_ --------------------------
	.section	.nv.constant0._Z7exfieldiiPfS_,"a",@progbits
	.sectionflags	@""
	.align	4
.nv.constant0._Z7exfieldiiPfS_:
	.zero		920


//--------------------- SYMBOLS --------------------------

	.type		.nv.reservedSmem.offset0,@object
	.size		.nv.reservedSmem.offset0,0x4
